//
// Generated by NVIDIA NVVM Compiler
//
// Compiler Build ID: CL-36424714
// Cuda compilation tools, release 13.0, V13.0.88
// Based on NVVM 20.0.0
//

.version 9.0
.target sm_100
.address_size 64

	// .globl	_Z11convolutionPKfPf

.visible .entry _Z11convolutionPKfPf(
	.param .u64 .ptr .align 1 _Z11convolutionPKfPf_param_0,
	.param .u64 .ptr .align 1 _Z11convolutionPKfPf_param_1
)
{
	.reg .b32 	%r<5>;
	.reg .b32 	%f<8>;
	.reg .b64 	%rd<8>;

	ld.param.u64 	%rd1, [_Z11convolutionPKfPf_param_0];
	ld.param.u64 	%rd2, [_Z11convolutionPKfPf_param_1];
	mov.u32 	%r1, %ctaid.x;
	mov.u32 	%r2, %ntid.x;
	mov.u32 	%r3, %tid.x;
	mad.lo.s32 	%r4, %r1, %r2, %r3;
	cvta.to.global.u64 	%rd3, %rd1;
	mul.wide.s32 	%rd4, %r4, 4;
	add.s64 	%rd5, %rd3, %rd4;
	ld.global.f32 	%f1, [%rd5];
	add.f32 	%f2, %f1, 0f00000000;
	ld.global.f32 	%f3, [%rd5+4];
	add.f32 	%f4, %f2, %f3;
	ld.global.f32 	%f5, [%rd5+8];
	add.f32 	%f6, %f4, %f5;
	cvta.to.global.u64 	%rd6, %rd2;
	div.rn.f32 	%f7, %f6, 0f40400000;
	add.s64 	%rd7, %rd6, %rd4;
	st.global.f32 	[%rd7], %f7;
	ret;

}


// ===== COMPILED SASS (sm_100) =====

	.target	sm_100

	.elftype	@"ET_EXEC"


//--------------------- .note.nv.tkinfo           --------------------------
	.section	.note.nv.tkinfo,"",@"SHT_NOTE"
	.sectionflags	@"SHF_NOTE_NV_TKINFO"
	.tkinfo
        /*0018*/ 	.word	0x00000002
        /*0030*/ 	.string	""
        /*0030*/ 	.string	"ptxas"
        /*0030*/ 	.string	"Cuda compilation tools, release 13.0, V13.0.88"
        /*0030*/ 	.string	"Build cuda_13.0.r13.0/compiler.36424714_0"
        /*0030*/ 	.string	"-arch sm_100 -m 64 "



//--------------------- .note.nv.cuinfo           --------------------------
	.section	.note.nv.cuinfo,"",@"SHT_NOTE"
	.sectionflags	@"SHF_NOTE_NV_CUINFO"
        /*0018*/ 	.short	0x0002
        /*001a*/ 	.short	0x0064
        /*001c*/ 	.short	0x0082
	.zero		2


//--------------------- .nv.info                  --------------------------
	.section	.nv.info,"",@"SHT_CUDA_INFO"
	.align	4


	//----- nvinfo : EIATTR_REGCOUNT
	.align		4
        /*0000*/ 	.byte	0x04, 0x2f
        /*0002*/ 	.short	(.L_1 - .L_0)
	.align		4
.L_0:
        /*0004*/ 	.word	index@(_Z11convolutionPKfPf)
        /*0008*/ 	.word	0x0000000d


	//----- nvinfo : EIATTR_FRAME_SIZE
	.align		4
.L_1:
        /*000c*/ 	.byte	0x04, 0x11
        /*000e*/ 	.short	(.L_3 - .L_2)
	.align		4
.L_2:
        /*0010*/ 	.word	index@($__internal_0_$__cuda_sm3x_div_rn_noftz_f32_slowpath)
        /*0014*/ 	.word	0x00000000


	//----- nvinfo : EIATTR_FRAME_SIZE
	.align		4
.L_3:
        /*0018*/ 	.byte	0x04, 0x11
        /*001a*/ 	.short	(.L_5 - .L_4)
	.align		4
.L_4:
        /*001c*/ 	.word	index@(_Z11convolutionPKfPf)
        /*0020*/ 	.word	0x00000000


	//----- nvinfo : EIATTR_MIN_STACK_SIZE
	.align		4
.L_5:
        /*0024*/ 	.byte	0x04, 0x12
        /*0026*/ 	.short	(.L_7 - .L_6)
	.align		4
.L_6:
        /*0028*/ 	.word	index@(_Z11convolutionPKfPf)
        /*002c*/ 	.word	0x00000000
.L_7:


//--------------------- .nv.compat                --------------------------
	.section	.nv.compat,"",@"SHT_CUDA_COMPAT_INFO"
	.align	4
        /*0000*/ 	.byte	0x02, 0x09, 0x00, 0x00, 0x02, 0x02, 0x01, 0x00, 0x02, 0x05, 0x05, 0x00, 0x03, 0x07, 0x01, 0x01
        /*0010*/ 	.byte	0x02, 0x03, 0x00, 0x00, 0x02, 0x06, 0x01, 0x00, 0x04, 0x0b, 0x08, 0x00, 0x01, 0x00, 0x00, 0x00
        /*0020*/ 	.byte	0x00, 0x00, 0x00, 0x00


//--------------------- .nv.info._Z11convolutionPKfPf --------------------------
	.section	.nv.info._Z11convolutionPKfPf,"",@"SHT_CUDA_INFO"
	.sectionflags	@""
	.align	4


	//----- nvinfo : EIATTR_CUDA_API_VERSION
	.align		4
        /*0000*/ 	.byte	0x04, 0x37
        /*0002*/ 	.short	(.L_9 - .L_8)
.L_8:
        /*0004*/ 	.word	0x00000082


	//----- nvinfo : EIATTR_KPARAM_INFO
	.align		4
.L_9:
        /*0008*/ 	.byte	0x04, 0x17
        /*000a*/ 	.short	(.L_11 - .L_10)
.L_10:
        /*000c*/ 	.word	0x00000000
        /*0010*/ 	.short	0x0001
        /*0012*/ 	.short	0x0008
        /*0014*/ 	.byte	0x00, 0xf5, 0x21, 0x00


	//----- nvinfo : EIATTR_KPARAM_INFO
	.align		4
.L_11:
        /*0018*/ 	.byte	0x04, 0x17
        /*001a*/ 	.short	(.L_13 - .L_12)
.L_12:
        /*001c*/ 	.word	0x00000000
        /*0020*/ 	.short	0x0000
        /*0022*/ 	.short	0x0000
        /*0024*/ 	.byte	0x00, 0xf5, 0x21, 0x00


	//----- nvinfo : EIATTR_SPARSE_MMA_MASK
	.align		4
.L_13:
        /*0028*/ 	.byte	0x03, 0x50
        /*002a*/ 	.short	0x0000


	//----- nvinfo : EIATTR_MAXREG_COUNT
	.align		4
        /*002c*/ 	.byte	0x03, 0x1b
        /*002e*/ 	.short	0x00ff


	//----- nvinfo : EIATTR_MERCURY_ISA_VERSION
	.align		4
        /*0030*/ 	.byte	0x03, 0x5f
        /*0032*/ 	.short	0x0101


	//----- nvinfo : EIATTR_VRC_CTA_INIT_COUNT
	.align		4
        /*0034*/ 	.byte	0x02, 0x4a
	.zero		1
	.zero		1


	//----- nvinfo : EIATTR_EXIT_INSTR_OFFSETS
	.align		4
        /*0038*/ 	.byte	0x04, 0x1c
        /*003a*/ 	.short	(.L_15 - .L_14)


	//   ....[0]....
.L_14:
        /*003c*/ 	.word	0x000001e0


	//----- nvinfo : EIATTR_CRS_STACK_SIZE
	.align		4
.L_15:
        /*0040*/ 	.byte	0x04, 0x1e
        /*0042*/ 	.short	(.L_17 - .L_16)
.L_16:
        /*0044*/ 	.word	0x00000000


	//----- nvinfo : EIATTR_CBANK_PARAM_SIZE
	.align		4
.L_17:
        /*0048*/ 	.byte	0x03, 0x19
        /*004a*/ 	.short	0x0010


	//----- nvinfo : EIATTR_PARAM_CBANK
	.align		4
        /*004c*/ 	.byte	0x04, 0x0a
        /*004e*/ 	.short	(.L_19 - .L_18)
	.align		4
.L_18:
        /*0050*/ 	.word	index@(.nv.constant0._Z11convolutionPKfPf)
        /*0054*/ 	.short	0x0380
        /*0056*/ 	.short	0x0010


	//----- nvinfo : EIATTR_SW_WAR
	.align		4
.L_19:
        /*0058*/ 	.byte	0x04, 0x36
        /*005a*/ 	.short	(.L_21 - .L_20)
.L_20:
        /*005c*/ 	.word	0x00000008
.L_21:


//--------------------- .nv.callgraph             --------------------------
	.section	.nv.callgraph,"",@"SHT_CUDA_CALLGRAPH"
	.align	4
	.sectionentsize	8
	.align		4
        /*0000*/ 	.word	0x00000000
	.align		4
        /*0004*/ 	.word	0xffffffff
	.align		4
        /*0008*/ 	.word	0x00000000
	.align		4
        /*000c*/ 	.word	0xfffffffe
	.align		4
        /*0010*/ 	.word	0x00000000
	.align		4
        /*0014*/ 	.word	0xfffffffd
	.align		4
        /*0018*/ 	.word	0x00000000
	.align		4
        /*001c*/ 	.word	0xfffffffc


//--------------------- .text._Z11convolutionPKfPf --------------------------
	.section	.text._Z11convolutionPKfPf,"ax",@progbits
	.align	128
        .global         _Z11convolutionPKfPf
        .type           _Z11convolutionPKfPf,@function
        .size           _Z11convolutionPKfPf,(.L_x_15 - _Z11convolutionPKfPf)
        .other          _Z11convolutionPKfPf,@"STO_CUDA_ENTRY STV_DEFAULT"
_Z11convolutionPKfPf:
.text._Z11convolutionPKfPf:
[----:B------:R-:W-:Y:S01]  /*0000*/  LDC R1, c[0x0][0x37c] ;  /* 0x0000df00ff017b82 */ /* 0x000fe20000000800 */
[----:B------:R-:W0:Y:S07]  /*0010*/  S2R R3, SR_TID.X ;  /* 0x0000000000037919 */ /* 0x000e2e0000002100 */
[----:B------:R-:W0:Y:S01]  /*0020*/  S2UR UR4, SR_CTAID.X ;  /* 0x00000000000479c3 */ /* 0x000e220000002500 */
[----:B------:R-:W1:Y:S07]  /*0030*/  LDCU.64 UR6, c[0x0][0x358] ;  /* 0x00006b00ff0677ac */ /* 0x000e6e0008000a00 */
[----:B------:R-:W0:Y:S08]  /*0040*/  LDC R2, c[0x0][0x360] ;  /* 0x0000d800ff027b82 */ /* 0x000e300000000800 */
[----:B------:R-:W2:Y:S01]  /*0050*/  LDC.64 R4, c[0x0][0x380] ;  /* 0x0000e000ff047b82 */ /* 0x000ea20000000a00 */
[----:B0-----:R-:W-:-:S04]  /*0060*/  IMAD R2, R2, UR4, R3 ;  /* 0x0000000402027c24 */ /* 0x001fc8000f8e0203 */
[----:B--2---:R-:W-:-:S05]  /*0070*/  IMAD.WIDE R4, R2, 0x4, R4 ;  /* 0x0000000402047825 */ /* 0x004fca00078e0204 */
[----:B-1----:R-:W2:Y:S04]  /*0080*/  LDG.E R0, desc[UR6][R4.64] ;  /* 0x0000000604007981 */ /* 0x002ea8000c1e1900 */
[----:B------:R-:W3:Y:S04]  /*0090*/  LDG.E R3, desc[UR6][R4.64+0x4] ;  /* 0x0000040604037981 */ /* 0x000ee8000c1e1900 */
[----:B------:R-:W4:Y:S01]  /*00a0*/  LDG.E R7, desc[UR6][R4.64+0x8] ;  /* 0x0000080604077981 */ /* 0x000f22000c1e1900 */
[----:B------:R-:W-:Y:S01]  /*00b0*/  IMAD.MOV.U32 R6, RZ, RZ, 0x3eaaaaab ;  /* 0x3eaaaaabff067424 */ /* 0x000fe200078e00ff */
[----:B------:R-:W-:Y:S01]  /*00c0*/  BSSY.RECONVERGENT B1, `(.L_x_0) ;  /* 0x000000e000017945 */ /* 0x000fe20003800200 */
[----:B------:R-:W-:-:S02]  /*00d0*/  IMAD.MOV.U32 R9, RZ, RZ, 0x40400000 ;  /* 0x40400000ff097424 */ /* 0x000fc400078e00ff */
[----:B--2---:R-:W-:-:S04]  /*00e0*/  FADD R0, RZ, R0 ;  /* 0x00000000ff007221 */ /* 0x004fc80000000000 */
[----:B---3--:R-:W-:Y:S01]  /*00f0*/  FADD R0, R0, R3 ;  /* 0x0000000300007221 */ /* 0x008fe20000000000 */
[----:B------:R-:W-:-:S03]  /*0100*/  FFMA R3, R6, -R9, 1 ;  /* 0x3f80000006037423 */ /* 0x000fc60000000809 */
[----:B----4-:R-:W-:Y:S01]  /*0110*/  FADD R0, R0, R7 ;  /* 0x0000000700007221 */ /* 0x010fe20000000000 */
[----:B------:R-:W-:-:S03]  /*0120*/  FFMA R3, R3, R6, 0.3333333432674407959 ;  /* 0x3eaaaaab03037423 */ /* 0x000fc60000000006 */
[----:B------:R-:W0:Y:S01]  /*0130*/  FCHK P0, R0, 3 ;  /* 0x4040000000007902 */ /* 0x000e220000000000 */
[----:B------:R-:W-:-:S04]  /*0140*/  FFMA R6, R0, R3, RZ ;  /* 0x0000000300067223 */ /* 0x000fc800000000ff */
[----:B------:R-:W-:-:S04]  /*0150*/  FFMA R7, R6, -3, R0 ;  /* 0xc040000006077823 */ /* 0x000fc80000000000 */
[----:B------:R-:W-:Y:S01]  /*0160*/  FFMA R7, R3, R7, R6 ;  /* 0x0000000703077223 */ /* 0x000fe20000000006 */
[----:B0-----:R-:W-:Y:S06]  /*0170*/  @!P0 BRA `(.L_x_1) ;  /* 0x0000000000088947 */ /* 0x001fec0003800000 */
[----:B------:R-:W-:-:S07]  /*0180*/  MOV R4, 0x1a0 ;  /* 0x000001a000047802 */ /* 0x000fce0000000f00 */
[----:B------:R-:W-:Y:S05]  /*0190*/  CALL.REL.NOINC `($__internal_0_$__cuda_sm3x_div_rn_noftz_f32_slowpath) ;  /* 0x0000000000147944 */ /* 0x000fea0003c00000 */
.L_x_1:
[----:B------:R-:W-:Y:S05]  /*01a0*/  BSYNC.RECONVERGENT B1 ;  /* 0x0000000000017941 */ /* 0x000fea0003800200 */
.L_x_0:
[----:B------:R-:W0:Y:S02]  /*01b0*/  LDC.64 R4, c[0x0][0x388] ;  /* 0x0000e200ff047b82 */ /* 0x000e240000000a00 */
[----:B0-----:R-:W-:-:S05]  /*01c0*/  IMAD.WIDE R2, R2, 0x4, R4 ;  /* 0x0000000402027825 */ /* 0x001fca00078e0204 */
[----:B------:R-:W-:Y:S01]  /*01d0*/  STG.E desc[UR6][R2.64], R7 ;  /* 0x0000000702007986 */ /* 0x000fe2000c101906 */
[----:B------:R-:W-:Y:S05]  /*01e0*/  EXIT ;  /* 0x000000000000794d */ /* 0x000fea0003800000 */
        .weak           $__internal_0_$__cuda_sm3x_div_rn_noftz_f32_slowpath
        .type           $__internal_0_$__cuda_sm3x_div_rn_noftz_f32_slowpath,@function
        .size           $__internal_0_$__cuda_sm3x_div_rn_noftz_f32_slowpath,(.L_x_15 - $__internal_0_$__cuda_sm3x_div_rn_noftz_f32_slowpath)
$__internal_0_$__cuda_sm3x_div_rn_noftz_f32_slowpath:
[--C-:B------:R-:W-:Y:S01]  /*01f0*/  SHF.R.U32.HI R3, RZ, 0x17, R0.reuse ;  /* 0x00000017ff037819 */ /* 0x100fe20000011600 */
[----:B------:R-:W-:Y:S04]  /*0200*/  BSSY.RECONVERGENT B0, `(.L_x_2) ;  /* 0x000005c000007945 */ /* 0x000fe80003800200 */
[----:B------:R-:W-:Y:S01]  /*0210*/  BSSY.RELIABLE B2, `(.L_x_3) ;  /* 0x000001a000027945 */ /* 0x000fe20003800100 */
[----:B------:R-:W-:Y:S01]  /*0220*/  IMAD.MOV.U32 R5, RZ, RZ, R0 ;  /* 0x000000ffff057224 */ /* 0x000fe200078e0000 */
[----:B------:R-:W-:-:S05]  /*0230*/  LOP3.LUT R3, R3, 0xff, RZ, 0xc0, !PT ;  /* 0x000000ff03037812 */ /* 0x000fca00078ec0ff */
[----:B------:R-:W-:-:S05]  /*0240*/  VIADD R7, R3, 0xffffffff ;  /* 0xffffffff03077836 */ /* 0x000fca0000000000 */
[----:B------:R-:W-:-:S13]  /*0250*/  ISETP.GT.U32.OR P0, PT, R7, 0xfd, !PT ;  /* 0x000000fd0700780c */ /* 0x000fda0007f04470 */
[----:B------:R-:W-:Y:S01]  /*0260*/  @!P0 IMAD.MOV.U32 R6, RZ, RZ, RZ ;  /* 0x000000ffff068224 */ /* 0x000fe200078e00ff */
[----:B------:R-:W-:Y:S06]  /*0270*/  @!P0 BRA `(.L_x_4) ;  /* 0x00000000004c8947 */ /* 0x000fec0003800000 */
[----:B------:R-:W-:-:S13]  /*0280*/  FSETP.GTU.FTZ.AND P0, PT, |R0|, +INF , PT ;  /* 0x7f8000000000780b */ /* 0x000fda0003f1c200 */
[----:B------:R-:W-:Y:S05]  /*0290*/  @P0 BREAK.RELIABLE B2 ;  /* 0x0000000000020942 */ /* 0x000fea0003800100 */
[----:B------:R-:W-:Y:S05]  /*02a0*/  @P0 BRA `(.L_x_5) ;  /* 0x0000000400400947 */ /* 0x000fea0003800000 */
[----:B------:R-:W-:-:S05]  /*02b0*/  HFMA2 R6, -RZ, RZ, 2.125, 0 ;  /* 0x40400000ff067431 */ /* 0x000fca00000001ff */
[----:B------:R-:W-:-:S13]  /*02c0*/  LOP3.LUT P0, RZ, R6, 0x7fffffff, R5, 0xc8, !PT ;  /* 0x7fffffff06ff7812 */ /* 0x000fda000780c805 */
[----:B------:R-:W-:Y:S05]  /*02d0*/  @!P0 BREAK.RELIABLE B2 ;  /* 0x0000000000028942 */ /* 0x000fea0003800100 */
[----:B------:R-:W-:Y:S05]  /*02e0*/  @!P0 BRA `(.L_x_6) ;  /* 0x0000000400288947 */ /* 0x000fea0003800000 */
[----:B------:R-:W-:-:S13]  /*02f0*/  LOP3.LUT P0, RZ, R5, 0x7fffffff, RZ, 0xc0, !PT ;  /* 0x7fffffff05ff7812 */ /* 0x000fda000780c0ff */
[----:B------:R-:W-:Y:S05]  /*0300*/  @!P0 BREAK.RELIABLE B2 ;  /* 0x0000000000028942 */ /* 0x000fea0003800100 */
[----:B------:R-:W-:Y:S05]  /*0310*/  @!P0 BRA `(.L_x_7) ;  /* 0x0000000400148947 */ /* 0x000fea0003800000 */
[----:B------:R-:W-:Y:S02]  /*0320*/  FSETP.NEU.FTZ.AND P0, PT, |R0|, +INF , PT ;  /* 0x7f8000000000780b */ /* 0x000fe40003f1d200 */
[----:B------:R-:W-:-:S04]  /*0330*/  LOP3.LUT P1, RZ, R6, 0x7fffffff, RZ, 0xc0, !PT ;  /* 0x7fffffff06ff7812 */ /* 0x000fc8000782c0ff */
[----:B------:R-:W-:-:S13]  /*0340*/  PLOP3.LUT P0, PT, P0, P1, PT, 0x2f, 0xf2 ;  /* 0x0000000000f2781c */ /* 0x000fda0000702577 */
[----:B------:R-:W-:Y:S05]  /*0350*/  @P0 BREAK.RELIABLE B2 ;  /* 0x0000000000020942 */ /* 0x000fea0003800100 */
[----:B------:R-:W-:Y:S05]  /*0360*/  @P0 BRA `(.L_x_8) ;  /* 0x0000000000f40947 */ /* 0x000fea0003800000 */
[----:B------:R-:W-:-:S13]  /*0370*/  ISETP.GE.AND P0, PT, R7, RZ, PT ;  /* 0x000000ff0700720c */ /* 0x000fda0003f06270 */
[----:B------:R-:W-:Y:S02]  /*0380*/  @P0 IMAD.MOV.U32 R6, RZ, RZ, RZ ;  /* 0x000000ffff060224 */ /* 0x000fe400078e00ff */
[----:B------:R-:W-:Y:S01]  /*0390*/  @!P0 FFMA R5, R0, 1.84467440737095516160e+19, RZ ;  /* 0x5f80000000058823 */ /* 0x000fe200000000ff */
[----:B------:R-:W-:-:S07]  /*03a0*/  @!P0 IMAD.MOV.U32 R6, RZ, RZ, -0x40 ;  /* 0xffffffc0ff068424 */ /* 0x000fce00078e00ff */
.L_x_4:
[----:B------:R-:W-:Y:S05]  /*03b0*/  BSYNC.RELIABLE B2 ;  /* 0x0000000000027941 */ /* 0x000fea0003800100 */
.L_x_3:
[----:B------:R-:W-:Y:S01]  /*03c0*/  UMOV UR4, 0x40400000 ;  /* 0x4040000000047882 */ /* 0x000fe20000000000 */
[----:B------:R-:W-:Y:S01]  /*03d0*/  VIADD R3, R3, 0xffffff81 ;  /* 0xffffff8103037836 */ /* 0x000fe20000000000 */
[----:B------:R-:W-:Y:S01]  /*03e0*/  UIADD3 UR4, UPT, UPT, UR4, -0x800000, URZ ;  /* 0xff80000004047890 */ /* 0x000fe2000fffe0ff */
[----:B------:R-:W-:Y:S02]  /*03f0*/  BSSY.RECONVERGENT B2, `(.L_x_9) ;  /* 0x0000033000027945 */ /* 0x000fe40003800200 */
[----:B------:R-:W-:Y:S01]  /*0400*/  IMAD R0, R3, -0x800000, R5 ;  /* 0xff80000003007824 */ /* 0x000fe200078e0205 */
[----:B------:R-:W-:Y:S02]  /*0410*/  IADD3 R6, PT, PT, R6, -0x1, R3 ;  /* 0xffffffff06067810 */ /* 0x000fe40007ffe003 */
[----:B------:R-:W-:-:S03]  /*0420*/  FADD.FTZ R9, -RZ, -UR4 ;  /* 0x80000004ff097e21 */ /* 0x000fc60008010100 */
[----:B------:R-:W0:Y:S02]  /*0430*/  MUFU.RCP R7, UR4 ;  /* 0x0000000400077d08 */ /* 0x000e240008001000 */
[----:B0-----:R-:W-:-:S04]  /*0440*/  FFMA R8, R7, R9, 1 ;  /* 0x3f80000007087423 */ /* 0x001fc80000000009 */
[----:B------:R-:W-:-:S04]  /*0450*/  FFMA R7, R7, R8, R7 ;  /* 0x0000000807077223 */ /* 0x000fc80000000007 */
[----:B------:R-:W-:-:S04]  /*0460*/  FFMA R8, R0, R7, RZ ;  /* 0x0000000700087223 */ /* 0x000fc800000000ff */
[----:B------:R-:W-:-:S04]  /*0470*/  FFMA R5, R9, R8, R0 ;  /* 0x0000000809057223 */ /* 0x000fc80000000000 */
[----:B------:R-:W-:-:S04]  /*0480*/  FFMA R8, R7, R5, R8 ;  /* 0x0000000507087223 */ /* 0x000fc80000000008 */
[----:B------:R-:W-:-:S04]  /*0490*/  FFMA R9, R9, R8, R0 ;  /* 0x0000000809097223 */ /* 0x000fc80000000000 */
[----:B------:R-:W-:-:S05]  /*04a0*/  FFMA R5, R7, R9, R8 ;  /* 0x0000000907057223 */ /* 0x000fca0000000008 */
[----:B------:R-:W-:-:S04]  /*04b0*/  SHF.R.U32.HI R0, RZ, 0x17, R5 ;  /* 0x00000017ff007819 */ /* 0x000fc80000011605 */
[----:B------:R-:W-:-:S05]  /*04c0*/  LOP3.LUT R0, R0, 0xff, RZ, 0xc0, !PT ;  /* 0x000000ff00007812 */ /* 0x000fca00078ec0ff */
[----:B------:R-:W-:-:S05]  /*04d0*/  IMAD.IADD R10, R0, 0x1, R6 ;  /* 0x00000001000a7824 */ /* 0x000fca00078e0206 */
[----:B------:R-:W-:-:S04]  /*04e0*/  IADD3 R0, PT, PT, R10, -0x1, RZ ;  /* 0xffffffff0a007810 */ /* 0x000fc80007ffe0ff */
[----:B------:R-:W-:-:S13]  /*04f0*/  ISETP.GE.U32.AND P0, PT, R0, 0xfe, PT ;  /* 0x000000fe0000780c */ /* 0x000fda0003f06070 */
[----:B------:R-:W-:Y:S05]  /*0500*/  @!P0 BRA `(.L_x_10) ;  /* 0x0000000000808947 */ /* 0x000fea0003800000 */
[----:B------:R-:W-:-:S13]  /*0510*/  ISETP.GT.AND P0, PT, R10, 0xfe, PT ;  /* 0x000000fe0a00780c */ /* 0x000fda0003f04270 */
[----:B------:R-:W-:Y:S05]  /*0520*/  @P0 BRA `(.L_x_11) ;  /* 0x00000000006c0947 */ /* 0x000fea0003800000 */
[----:B------:R-:W-:-:S13]  /*0530*/  ISETP.GE.AND P0, PT, R10, 0x1, PT ;  /* 0x000000010a00780c */ /* 0x000fda0003f06270 */
[----:B------:R-:W-:Y:S05]  /*0540*/  @P0 BRA `(.L_x_12) ;  /* 0x0000000000740947 */ /* 0x000fea0003800000 */
[----:B------:R-:W-:Y:S02]  /*0550*/  ISETP.GE.AND P0, PT, R10, -0x18, PT ;  /* 0xffffffe80a00780c */ /* 0x000fe40003f06270 */
[----:B------:R-:W-:-:S11]  /*0560*/  LOP3.LUT R5, R5, 0x80000000, RZ, 0xc0, !PT ;  /* 0x8000000005057812 */ /* 0x000fd600078ec0ff */
[----:B------:R-:W-:Y:S05]  /*0570*/  @!P0 BRA `(.L_x_12) ;  /* 0x0000000000688947 */ /* 0x000fea0003800000 */
[CCC-:B------:R-:W-:Y:S01]  /*0580*/  FFMA.RZ R0, R7.reuse, R9.reuse, R8.reuse ;  /* 0x0000000907007223 */ /* 0x1c0fe2000000c008 */
[C---:B------:R-:W-:Y:S01]  /*0590*/  VIADD R6, R10.reuse, 0x20 ;  /* 0x000000200a067836 */ /* 0x040fe20000000000 */
[C---:B------:R-:W-:Y:S02]  /*05a0*/  ISETP.NE.AND P2, PT, R10.reuse, RZ, PT ;  /* 0x000000ff0a00720c */ /* 0x040fe40003f45270 */
[----:B------:R-:W-:Y:S02]  /*05b0*/  ISETP.NE.AND P1, PT, R10, RZ, PT ;  /* 0x000000ff0a00720c */ /* 0x000fe40003f25270 */
[----:B------:R-:W-:Y:S01]  /*05c0*/  LOP3.LUT R3, R0, 0x7fffff, RZ, 0xc0, !PT ;  /* 0x007fffff00037812 */ /* 0x000fe200078ec0ff */
[CCC-:B------:R-:W-:Y:S01]  /*05d0*/  FFMA.RP R0, R7.reuse, R9.reuse, R8.reuse ;  /* 0x0000000907007223 */ /* 0x1c0fe20000008008 */
[----:B------:R-:W-:Y:S01]  /*05e0*/  FFMA.RM R7, R7, R9, R8 ;  /* 0x0000000907077223 */ /* 0x000fe20000004008 */
[----:B------:R-:W-:Y:S01]  /*05f0*/  IMAD.MOV R8, RZ, RZ, -R10 ;  /* 0x000000ffff087224 */ /* 0x000fe200078e0a0a */
[----:B------:R-:W-:-:S03]  /*0600*/  LOP3.LUT R3, R3, 0x800000, RZ, 0xfc, !PT ;  /* 0x0080000003037812 */ /* 0x000fc600078efcff */
[----:B------:R-:W-:Y:S02]  /*0610*/  FSETP.NEU.FTZ.AND P0, PT, R0, R7, PT ;  /* 0x000000070000720b */ /* 0x000fe40003f1d000 */
[----:B------:R-:W-:Y:S02]  /*0620*/  SHF.L.U32 R6, R3, R6, RZ ;  /* 0x0000000603067219 */ /* 0x000fe400000006ff */
[----:B------:R-:W-:Y:S02]  /*0630*/  SEL R0, R8, RZ, P2 ;  /* 0x000000ff08007207 */ /* 0x000fe40001000000 */
[----:B------:R-:W-:Y:S02]  /*0640*/  ISETP.NE.AND P1, PT, R6, RZ, P1 ;  /* 0x000000ff0600720c */ /* 0x000fe40000f25270 */
[----:B------:R-:W-:Y:S02]  /*0650*/  SHF.R.U32.HI R0, RZ, R0, R3 ;  /* 0x00000000ff007219 */ /* 0x000fe40000011603 */
[----:B------:R-:W-:-:S02]  /*0660*/  PLOP3.LUT P0, PT, P0, P1, PT, 0xf8, 0x8f ;  /* 0x00000000008f781c */ /* 0x000fc40000703f70 */
[----:B------:R-:W-:Y:S02]  /*0670*/  SHF.R.U32.HI R6, RZ, 0x1, R0 ;  /* 0x00000001ff067819 */ /* 0x000fe40000011600 */
[----:B------:R-:W-:-:S04]  /*0680*/  SEL R3, RZ, 0x1, !P0 ;  /* 0x00000001ff037807 */ /* 0x000fc80004000000 */
[----:B------:R-:W-:-:S04]  /*0690*/  LOP3.LUT R3, R3, 0x1, R6, 0xf8, !PT ;  /* 0x0000000103037812 */ /* 0x000fc800078ef806 */
[----:B------:R-:W-:-:S05]  /*06a0*/  LOP3.LUT R3, R3, R0, RZ, 0xc0, !PT ;  /* 0x0000000003037212 */ /* 0x000fca00078ec0ff */
[----:B------:R-:W-:-:S05]  /*06b0*/  IMAD.IADD R6, R6, 0x1, R3 ;  /* 0x0000000106067824 */ /* 0x000fca00078e0203 */
[----:B------:R-:W-:Y:S01]  /*06c0*/  LOP3.LUT R5, R6, R5, RZ, 0xfc, !PT ;  /* 0x0000000506057212 */ /* 0x000fe200078efcff */
[----:B------:R-:W-:Y:S06]  /*06d0*/  BRA `(.L_x_12) ;  /* 0x0000000000107947 */ /* 0x000fec0003800000 */
.L_x_11:
[----:B------:R-:W-:-:S04]  /*06e0*/  LOP3.LUT R5, R5, 0x80000000, RZ, 0xc0, !PT ;  /* 0x8000000005057812 */ /* 0x000fc800078ec0ff */
[----:B------:R-:W-:Y:S01]  /*06f0*/  LOP3.LUT R5, R5, 0x7f800000, RZ, 0xfc, !PT ;  /* 0x7f80000005057812 */ /* 0x000fe200078efcff */
[----:B------:R-:W-:Y:S06]  /*0700*/  BRA `(.L_x_12) ;  /* 0x0000000000047947 */ /* 0x000fec0003800000 */
.L_x_10:
[----:B------:R-:W-:-:S07]  /*0710*/  LEA R5, R6, R5, 0x17 ;  /* 0x0000000506057211 */ /* 0x000fce00078eb8ff */
.L_x_12:
[----:B------:R-:W-:Y:S05]  /*0720*/  BSYNC.RECONVERGENT B2 ;  /* 0x0000000000027941 */ /* 0x000fea0003800200 */
.L_x_9:
[----:B------:R-:W-:Y:S05]  /*0730*/  BRA `(.L_x_13) ;  /* 0x0000000000207947 */ /* 0x000fea0003800000 */
.L_x_8:
[----:B------:R-:W-:-:S04]  /*0740*/  LOP3.LUT R5, R6, 0x80000000, R5, 0x48, !PT ;  /* 0x8000000006057812 */ /* 0x000fc800078e4805 */
[----:B------:R-:W-:Y:S01]  /*0750*/  LOP3.LUT R5, R5, 0x7f800000, RZ, 0xfc, !PT ;  /* 0x7f80000005057812 */ /* 0x000fe200078efcff */
[----:B------:R-:W-:Y:S06]  /*0760*/  BRA `(.L_x_13) ;  /* 0x0000000000147947 */ /* 0x000fec0003800000 */
.L_x_7:
[----:B------:R-:W-:Y:S01]  /*0770*/  LOP3.LUT R5, R6, 0x80000000, R5, 0x48, !PT ;  /* 0x8000000006057812 */ /* 0x000fe200078e4805 */
[----:B------:R-:W-:Y:S06]  /*0780*/  BRA `(.L_x_13) ;  /* 0x00000000000c7947 */ /* 0x000fec0003800000 */
.L_x_6:
[----:B------:R-:W0:Y:S01]  /*0790*/  MUFU.RSQ R5, -QNAN ;  /* 0xffc0000000057908 */ /* 0x000e220000001400 */
[----:B------:R-:W-:Y:S05]  /*07a0*/  BRA `(.L_x_13) ;  /* 0x0000000000047947 */ /* 0x000fea0003800000 */
.L_x_5:
[----:B------:R-:W-:-:S07]  /*07b0*/  FADD.FTZ R5, R0, 3 ;  /* 0x4040000000057421 */ /* 0x000fce0000010000 */
.L_x_13:
[----:B------:R-:W-:Y:S05]  /*07c0*/  BSYNC.RECONVERGENT B0 ;  /* 0x0000000000007941 */ /* 0x000fea0003800200 */
.L_x_2:
[----:B0-----:R-:W-:Y:S02]  /*07d0*/  IMAD.MOV.U32 R7, RZ, RZ, R5 ;  /* 0x000000ffff077224 */ /* 0x001fe400078e0005 */
[----:B------:R-:W-:-:S04]  /*07e0*/  IMAD.MOV.U32 R5, RZ, RZ, 0x0 ;  /* 0x00000000ff057424 */ /* 0x000fc800078e00ff */
[----:B------:R-:W-:Y:S05]  /*07f0*/  RET.REL.NODEC R4 `(_Z11convolutionPKfPf) ;  /* 0xfffffff804007950 */ /* 0x000fea0003c3ffff */
.L_x_14:
[----:B------:R-:W-:-:S00]  /*0800*/  BRA `(.L_x_14) ;  /* 0xfffffffc00fc7947 */ /* 0x000fc0000383ffff */
[----:B------:R-:W-:-:S00]  /*0810*/  NOP ;  /* 0x0000000000007918 */ /* 0x000fc00000000000 */
        /* <DEDUP_REMOVED lines=14> */
.L_x_15:


//--------------------- .nv.shared.reserved.0     --------------------------
	.section	.nv.shared.reserved.0,"aw",@nobits
	.weak		__nv_reservedSMEM_offset_0_alias
	.size		__nv_reservedSMEM_offset_0_alias, 0, 64
	.other		__nv_reservedSMEM_offset_0_alias,@"STO_CUDA_RESERVED_SHARED STV_DEFAULT"
__nv_reservedSMEM_offset_0_alias:
	.zero		0
	.zero		64


//--------------------- .nv.constant0._Z11convolutionPKfPf --------------------------
	.section	.nv.constant0._Z11convolutionPKfPf,"a",@progbits
	.sectionflags	@""
	.align	4
.nv.constant0._Z11convolutionPKfPf:
	.zero		912


//--------------------- SYMBOLS --------------------------

	.type		.nv.reservedSmem.offset0,@object
	.size		.nv.reservedSmem.offset0,0x4
